	.headerflags	@"EF_CUDA_TEXMODE_UNIFIED EF_CUDA_64BIT_ADDRESS EF_CUDA_ACCELERATORS EF_CUDA_SM90 EF_CUDA_VIRTUAL_SM(EF_CUDA_SM90)"
	.elftype	@"ET_EXEC"


//--------------------- .nv.info                  --------------------------
	.section	.nv.info,"",@"SHT_CUDA_INFO"
	.align	4


	//----- nvinfo : EIATTR_REGCOUNT
	.align		4
        /*0000*/ 	.byte	0x04, 0x2f
        /*0002*/ 	.short	(.L_1 - .L_0)
	.align		4
.L_0:
        /*0004*/ 	.word	index@(triton_poi_fused_0)
        /*0008*/ 	.word	0x0000001a


	//----- nvinfo : EIATTR_MIN_STACK_SIZE
	.align		4
.L_1:
        /*000c*/ 	.byte	0x04, 0x12
        /*000e*/ 	.short	(.L_3 - .L_2)
	.align		4
.L_2:
        /*0010*/ 	.word	index@(triton_poi_fused_0)
        /*0014*/ 	.word	0x00000000


	//----- nvinfo : EIATTR_FRAME_SIZE
	.align		4
.L_3:
        /*0018*/ 	.byte	0x04, 0x11
        /*001a*/ 	.short	(.L_5 - .L_4)
	.align		4
.L_4:
        /*001c*/ 	.word	index@(triton_poi_fused_0)
        /*0020*/ 	.word	0x00000000


	//----- nvinfo : EIATTR_MIN_STACK_SIZE
	.align		4
.L_5:
        /*0024*/ 	.byte	0x04, 0x12
        /*0026*/ 	.short	(.L_7 - .L_6)
	.align		4
.L_6:
        /*0028*/ 	.word	index@(triton_poi_fused_0)
        /*002c*/ 	.word	0x00000000
.L_7:


//--------------------- .nv.info.triton_poi_fused_0 --------------------------
	.section	.nv.info.triton_poi_fused_0,"",@"SHT_CUDA_INFO"
	.sectionflags	@""
	.align	4


	//----- nvinfo : EIATTR_CUDA_API_VERSION
	.align		4
        /*0000*/ 	.byte	0x04, 0x37
        /*0002*/ 	.short	(.L_9 - .L_8)
.L_8:
        /*0004*/ 	.word	0x0000007c


	//----- nvinfo : EIATTR_KPARAM_INFO
	.align		4
.L_9:
        /*0008*/ 	.byte	0x04, 0x17
        /*000a*/ 	.short	(.L_11 - .L_10)
.L_10:
        /*000c*/ 	.word	0x00000000
        /*0010*/ 	.short	0x0003
        /*0012*/ 	.short	0x0014
        /*0014*/ 	.byte	0x00, 0xf0, 0x11, 0x00


	//----- nvinfo : EIATTR_KPARAM_INFO
	.align		4
.L_11:
        /*0018*/ 	.byte	0x04, 0x17
        /*001a*/ 	.short	(.L_13 - .L_12)
.L_12:
        /*001c*/ 	.word	0x00000000
        /*0020*/ 	.short	0x0002
        /*0022*/ 	.short	0x0010
        /*0024*/ 	.byte	0x00, 0xf0, 0x11, 0x00


	//----- nvinfo : EIATTR_KPARAM_INFO
	.align		4
.L_13:
        /*0028*/ 	.byte	0x04, 0x17
        /*002a*/ 	.short	(.L_15 - .L_14)
.L_14:
        /*002c*/ 	.word	0x00000000
        /*0030*/ 	.short	0x0001
        /*0032*/ 	.short	0x0008
        /*0034*/ 	.byte	0x00, 0xf4, 0x21, 0x00


	//----- nvinfo : EIATTR_KPARAM_INFO
	.align		4
.L_15:
        /*0038*/ 	.byte	0x04, 0x17
        /*003a*/ 	.short	(.L_17 - .L_16)
.L_16:
        /*003c*/ 	.word	0x00000000
        /*0040*/ 	.short	0x0000
        /*0042*/ 	.short	0x0000
        /*0044*/ 	.byte	0x00, 0xf4, 0x21, 0x00


	//----- nvinfo : EIATTR_SPARSE_MMA_MASK
	.align		4
.L_17:
        /*0048*/ 	.byte	0x03, 0x50
        /*004a*/ 	.short	0x0000


	//----- nvinfo : EIATTR_MAXREG_COUNT
	.align		4
        /*004c*/ 	.byte	0x03, 0x1b
        /*004e*/ 	.short	0x00ff


	//----- nvinfo : EIATTR_EXIT_INSTR_OFFSETS
	.align		4
        /*0050*/ 	.byte	0x04, 0x1c
        /*0052*/ 	.short	(.L_19 - .L_18)


	//   ....[0]....
.L_18:
        /*0054*/ 	.word	0x00000480


	//   ....[1]....
        /*0058*/ 	.word	0x000004d0


	//----- nvinfo : EIATTR_REQNTID
	.align		4
.L_19:
        /*005c*/ 	.byte	0x04, 0x10
        /*005e*/ 	.short	(.L_21 - .L_20)
.L_20:
        /*0060*/ 	.word	0x00000080
        /*0064*/ 	.word	0x00000001
        /*0068*/ 	.word	0x00000001


	//----- nvinfo : EIATTR_CBANK_PARAM_SIZE
	.align		4
.L_21:
        /*006c*/ 	.byte	0x03, 0x19
        /*006e*/ 	.short	0x0018


	//----- nvinfo : EIATTR_PARAM_CBANK
	.align		4
        /*0070*/ 	.byte	0x04, 0x0a
        /*0072*/ 	.short	(.L_23 - .L_22)
	.align		4
.L_22:
        /*0074*/ 	.word	index@(.nv.constant0.triton_poi_fused_0)
        /*0078*/ 	.short	0x0210
        /*007a*/ 	.short	0x0018


	//----- nvinfo : EIATTR_SW_WAR
	.align		4
.L_23:
        /*007c*/ 	.byte	0x04, 0x36
        /*007e*/ 	.short	(.L_25 - .L_24)
.L_24:
        /*0080*/ 	.word	0x00000008
.L_25:


//--------------------- .nv.callgraph             --------------------------
	.section	.nv.callgraph,"",@"SHT_CUDA_CALLGRAPH"
	.align	4
	.sectionentsize	8
	.align		4
        /*0000*/ 	.word	0x00000000
	.align		4
        /*0004*/ 	.word	0xffffffff
	.align		4
        /*0008*/ 	.word	0x00000000
	.align		4
        /*000c*/ 	.word	0xfffffffe
	.align		4
        /*0010*/ 	.word	0x00000000
	.align		4
        /*0014*/ 	.word	0xfffffffd
	.align		4
        /*0018*/ 	.word	0x00000000
	.align		4
        /*001c*/ 	.word	0xfffffffc


//--------------------- .text.triton_poi_fused_0  --------------------------
	.section	.text.triton_poi_fused_0,"ax",@progbits
	.sectionflags	@"SHF_BARRIERS=1"
	.align	128
        .global         triton_poi_fused_0
        .type           triton_poi_fused_0,@function
        .size           triton_poi_fused_0,(.L_x_1 - triton_poi_fused_0)
        .other          triton_poi_fused_0,@"STO_CUDA_ENTRY STV_DEFAULT"
triton_poi_fused_0:
.text.triton_poi_fused_0:
[----:B------:R-:W0:Y:S02]  /*0000*/  LDC R1, c[0x0][0x28] ;  /* 0x00000a00ff017b82 */ /* 0x000e240000000800 */
[----:B------:R-:W1:Y:S01]  /*0010*/  S2R R16, SR_TID.X ;  /* 0x0000000000107919 */ /* 0x000e620000002100 */
[----:B------:R-:W2:Y:S01]  /*0020*/  LDC.64 R4, c[0x0][0x210] ;  /* 0x00008400ff047b82 */ /* 0x000ea20000000a00 */
[----:B------:R-:W-:Y:S02]  /*0030*/  CS2R R8, SRZ ;  /* 0x0000000000087805 */ /* 0x000fe4000001ff00 */
[----:B------:R-:W-:Y:S01]  /*0040*/  CS2R R10, SRZ ;  /* 0x00000000000a7805 */ /* 0x000fe2000001ff00 */
[----:B------:R-:W3:Y:S01]  /*0050*/  S2R R2, SR_CTAID.Y ;  /* 0x0000000000027919 */ /* 0x000ee20000002600 */
[----:B------:R-:W-:Y:S01]  /*0060*/  ULDC.64 UR6, c[0x0][0x208] ;  /* 0x0000820000067ab9 */ /* 0x000fe20000000a00 */
[----:B------:R-:W4:Y:S01]  /*0070*/  S2R R0, SR_CTAID.X ;  /* 0x0000000000007919 */ /* 0x000f220000002500 */
[----:B-1----:R-:W-:Y:S01]  /*0080*/  SHF.R.U32.HI R17, RZ, 0x4, R16 ;  /* 0x00000004ff117819 */ /* 0x002fe20000011610 */
[----:B------:R-:W-:Y:S02]  /*0090*/  IMAD.SHL.U32 R3, R16, 0x4, RZ ;  /* 0x0000000410037824 */ /* 0x000fe400078e00ff */
[----:B---3--:R-:W-:Y:S01]  /*00a0*/  IMAD.SHL.U32 R2, R2, 0x10, RZ ;  /* 0x0000001002027824 */ /* 0x008fe200078e00ff */
[----:B------:R-:W-:Y:S01]  /*00b0*/  SGXT.U32 R17, R17, 0x3 ;  /* 0x000000031111781a */ /* 0x000fe20000000000 */
[----:B----4-:R-:W-:-:S03]  /*00c0*/  IMAD.SHL.U32 R0, R0, 0x40, RZ ;  /* 0x0000004000007824 */ /* 0x010fc600078e00ff */
[----:B------:R-:W-:Y:S02]  /*00d0*/  LOP3.LUT R6, R2, R17, RZ, 0xfc, !PT ;  /* 0x0000001102067212 */ /* 0x000fe400078efcff */
[----:B------:R-:W-:Y:S02]  /*00e0*/  LOP3.LUT R7, R2, 0x8, R17, 0xfe, !PT ;  /* 0x0000000802077812 */ /* 0x000fe400078efe11 */
[----:B------:R-:W-:Y:S02]  /*00f0*/  LOP3.LUT R12, R0, 0x3c, R3, 0xf8, !PT ;  /* 0x0000003c000c7812 */ /* 0x000fe400078ef803 */
[C---:B------:R-:W-:Y:S02]  /*0100*/  ISETP.GE.AND P0, PT, R6.reuse, 0x10, PT ;  /* 0x000000100600780c */ /* 0x040fe40003f06270 */
[C---:B------:R-:W-:Y:S01]  /*0110*/  ISETP.GE.AND P1, PT, R7.reuse, 0x10, PT ;  /* 0x000000100700780c */ /* 0x040fe20003f26270 */
[--C-:B------:R-:W-:Y:S02]  /*0120*/  IMAD R13, R6, 0x1000, R12.reuse ;  /* 0x00001000060d7824 */ /* 0x100fe400078e020c */
[----:B------:R-:W-:-:S02]  /*0130*/  IMAD R15, R7, 0x1000, R12 ;  /* 0x00001000070f7824 */ /* 0x000fc400078e020c */
[----:B--2---:R-:W-:Y:S01]  /*0140*/  IMAD.WIDE R12, R13, 0x4, R4 ;  /* 0x000000040d0c7825 */ /* 0x004fe200078e0204 */
[----:B------:R-:W-:-:S03]  /*0150*/  CS2R R6, SRZ ;  /* 0x0000000000067805 */ /* 0x000fc6000001ff00 */
[----:B------:R-:W-:Y:S01]  /*0160*/  IMAD.WIDE R14, R15, 0x4, R4 ;  /* 0x000000040f0e7825 */ /* 0x000fe200078e0204 */
[----:B------:R-:W-:Y:S01]  /*0170*/  CS2R R4, SRZ ;  /* 0x0000000000047805 */ /* 0x000fe2000001ff00 */
[----:B------:R1:W2:Y:S05]  /*0180*/  @!P0 LDG.E.EL.128 R8, desc[UR6][R12.64] ;  /* 0x000000060c088981 */ /* 0x0002aa000c2e1d00 */
[----:B------:R3:W4:Y:S01]  /*0190*/  @!P1 LDG.E.EL.128 R4, desc[UR6][R14.64] ;  /* 0x000000060e049981 */ /* 0x000722000c2e1d00 */
[----:B------:R-:W5:Y:S01]  /*01a0*/  S2UR UR5, SR_CgaCtaId ;  /* 0x00000000000579c3 */ /* 0x000f620000008800 */
[----:B------:R-:W-:Y:S01]  /*01b0*/  IMAD.SHL.U32 R18, R16, 0x40, RZ ;  /* 0x0000004010127824 */ /* 0x000fe200078e00ff */
[----:B------:R-:W-:Y:S01]  /*01c0*/  UMOV UR4, 0x400 ;  /* 0x0000040000047882 */ /* 0x000fe20000000000 */
[----:B------:R-:W-:-:S03]  /*01d0*/  LOP3.LUT R2, R2, 0xc, R3, 0xf8, !PT ;  /* 0x0000000c02027812 */ /* 0x000fc600078ef803 */
[----:B------:R-:W-:Y:S02]  /*01e0*/  LOP3.LUT R18, R18, 0x3c0, RZ, 0xc0, !PT ;  /* 0x000003c012127812 */ /* 0x000fe400078ec0ff */
[----:B------:R-:W-:Y:S02]  /*01f0*/  ISETP.GE.AND P0, PT, R2, 0x10, PT ;  /* 0x000000100200780c */ /* 0x000fe40003f06270 */
[C---:B------:R-:W-:Y:S02]  /*0200*/  LOP3.LUT R17, R18.reuse, R17, RZ, 0xfc, !PT ;  /* 0x0000001112117212 */ /* 0x040fe400078efcff */
[C---:B-1----:R-:W-:Y:S02]  /*0210*/  LOP3.LUT R12, R18.reuse, 0x10, RZ, 0xfc, !PT ;  /* 0x00000010120c7812 */ /* 0x042fe400078efcff */
[C---:B------:R-:W-:Y:S02]  /*0220*/  LOP3.LUT R20, R18.reuse, 0x20, RZ, 0xfc, !PT ;  /* 0x0000002012147812 */ /* 0x040fe400078efcff */
[----:B------:R-:W-:-:S02]  /*0230*/  LOP3.LUT R22, R18, 0x30, RZ, 0xfc, !PT ;  /* 0x0000003012167812 */ /* 0x000fc400078efcff */
[-C--:B------:R-:W-:Y:S02]  /*0240*/  LEA.HI R18, R18, R17.reuse, RZ, 0x1e ;  /* 0x0000001112127211 */ /* 0x080fe400078ff0ff */
[-C--:B------:R-:W-:Y:S02]  /*0250*/  LEA.HI R12, R12, R17.reuse, RZ, 0x1e ;  /* 0x000000110c0c7211 */ /* 0x080fe400078ff0ff */
[-C--:B------:R-:W-:Y:S01]  /*0260*/  LEA.HI R13, R20, R17.reuse, RZ, 0x1e ;  /* 0x00000011140d7211 */ /* 0x080fe200078ff0ff */
[----:B-----5:R-:W-:Y:S01]  /*0270*/  UPRMT UR4, UR5, 0x654, UR4 ;  /* 0x0000065405047896 */ /* 0x020fe20008000004 */
[----:B------:R-:W-:Y:S02]  /*0280*/  LEA.HI R22, R22, R17, RZ, 0x1e ;  /* 0x0000001116167211 */ /* 0x000fe400078ff0ff */
[----:B---3--:R-:W-:Y:S02]  /*0290*/  LOP3.LUT R14, R16, 0x7c, RZ, 0xc0, !PT ;  /* 0x0000007c100e7812 */ /* 0x008fe400078ec0ff */
[----:B------:R-:W-:-:S02]  /*02a0*/  LOP3.LUT R17, R3, 0x1fc, RZ, 0xc0, !PT ;  /* 0x000001fc03117812 */ /* 0x000fc400078ec0ff */
[----:B------:R-:W-:Y:S02]  /*02b0*/  LEA R21, R18, UR4, 0x2 ;  /* 0x0000000412157c11 */ /* 0x000fe4000f8e10ff */
[----:B------:R-:W-:Y:S01]  /*02c0*/  LEA R20, R12, UR4, 0x2 ;  /* 0x000000040c147c11 */ /* 0x000fe2000f8e10ff */
[----:B------:R-:W-:Y:S01]  /*02d0*/  IMAD.IADD R14, R17, 0x1, R14 ;  /* 0x00000001110e7824 */ /* 0x000fe200078e020e */
[----:B------:R-:W-:Y:S01]  /*02e0*/  LEA R23, R13, UR4, 0x2 ;  /* 0x000000040d177c11 */ /* 0x000fe2000f8e10ff */
[----:B------:R-:W1:Y:S01]  /*02f0*/  LDC.64 R18, c[0x0][0x218] ;  /* 0x00008600ff127b82 */ /* 0x000e620000000a00 */
[----:B------:R-:W-:Y:S02]  /*0300*/  LEA R22, R22, UR4, 0x2 ;  /* 0x0000000416167c11 */ /* 0x000fe4000f8e10ff */
[----:B------:R-:W-:Y:S01]  /*0310*/  LEA R14, R14, UR4, 0x2 ;  /* 0x000000040e0e7c11 */ /* 0x000fe2000f8e10ff */
[----:B--2---:R-:W-:Y:S04]  /*0320*/  STS [R21], R8 ;  /* 0x0000000815007388 */ /* 0x004fe80000000800 */
[----:B------:R2:W-:Y:S04]  /*0330*/  STS [R20+0x40], R9 ;  /* 0x0000400914007388 */ /* 0x0005e80000000800 */
[----:B------:R-:W-:Y:S04]  /*0340*/  STS [R23+0x80], R10 ;  /* 0x0000800a17007388 */ /* 0x000fe80000000800 */
[----:B------:R-:W-:Y:S01]  /*0350*/  STS [R22+0xc0], R11 ;  /* 0x0000c00b16007388 */ /* 0x000fe20000000800 */
[----:B--2---:R-:W-:-:S03]  /*0360*/  SHF.R.U32.HI R9, RZ, 0x2, R16 ;  /* 0x00000002ff097819 */ /* 0x004fc60000011610 */
[----:B----4-:R-:W-:Y:S01]  /*0370*/  STS [R21+0x20], R4 ;  /* 0x0000200415007388 */ /* 0x010fe20000000800 */
[----:B------:R-:W-:-:S03]  /*0380*/  SGXT.U32 R9, R9, 0x5 ;  /* 0x000000050909781a */ /* 0x000fc60000000000 */
[----:B------:R2:W-:Y:S01]  /*0390*/  STS [R20+0x60], R5 ;  /* 0x0000600514007388 */ /* 0x0005e20000000800 */
[----:B------:R-:W-:-:S03]  /*03a0*/  LOP3.LUT R9, R0, R9, RZ, 0xfc, !PT ;  /* 0x0000000900097212 */ /* 0x000fc600078efcff */
[----:B------:R-:W-:Y:S01]  /*03b0*/  STS [R23+0xa0], R6 ;  /* 0x0000a00617007388 */ /* 0x000fe20000000800 */
[----:B------:R-:W-:-:S03]  /*03c0*/  LOP3.LUT R0, R17, 0x200, RZ, 0xfc, !PT ;  /* 0x0000020011007812 */ /* 0x000fc600078efcff */
[----:B------:R-:W-:Y:S01]  /*03d0*/  STS [R22+0xe0], R7 ;  /* 0x0000e00716007388 */ /* 0x000fe20000000800 */
[----:B------:R-:W-:Y:S01]  /*03e0*/  SHF.R.U32.HI R0, RZ, 0x2, R0 ;  /* 0x00000002ff007819 */ /* 0x000fe20000011600 */
[----:B--2---:R-:W-:Y:S01]  /*03f0*/  IMAD R5, R2, 0x400, R9 ;  /* 0x0000040002057824 */ /* 0x004fe200078e0209 */
[----:B------:R-:W-:Y:S02]  /*0400*/  BAR.SYNC.DEFER_BLOCKING 0x0 ;  /* 0x0000000000007b1d */ /* 0x000fe40000010000 */
[----:B------:R-:W-:Y:S01]  /*0410*/  LOP3.LUT R0, R0, 0xfc, RZ, 0xc0, !PT ;  /* 0x000000fc00007812 */ /* 0x000fe200078ec0ff */
[----:B------:R-:W-:-:S04]  /*0420*/  IMAD.SHL.U32 R5, R5, 0x4, RZ ;  /* 0x0000000405057824 */ /* 0x000fc800078e00ff */
[----:B------:R-:W-:Y:S02]  /*0430*/  IMAD.IADD R0, R17, 0x1, R0 ;  /* 0x0000000111007824 */ /* 0x000fe400078e0200 */
[----:B-1----:R-:W-:-:S03]  /*0440*/  IMAD.WIDE R2, R5, 0x4, R18 ;  /* 0x0000000405027825 */ /* 0x002fc600078e0212 */
[----:B------:R-:W-:Y:S01]  /*0450*/  LEA R0, R0, UR4, 0x2 ;  /* 0x0000000400007c11 */ /* 0x000fe2000f8e10ff */
[----:B------:R-:W1:Y:S04]  /*0460*/  LDS.128 R12, [R14] ;  /* 0x000000000e0c7984 */ /* 0x000e680000000c00 */
[----:B-1----:R1:W-:Y:S01]  /*0470*/  @!P0 STG.E.128 desc[UR6][R2.64], R12 ;  /* 0x0000000c02008986 */ /* 0x0023e2000c101d06 */
[----:B------:R-:W-:Y:S05]  /*0480*/  @P0 EXIT ;  /* 0x000000000000094d */ /* 0x000fea0003800000 */
[----:B------:R-:W0:Y:S01]  /*0490*/  LDS.128 R8, [R0+0x800] ;  /* 0x0008000000087984 */ /* 0x000e220000000c00 */
[----:B------:R-:W-:-:S05]  /*04a0*/  LOP3.LUT R5, R5, 0x80, RZ, 0xfc, !PT ;  /* 0x0000008005057812 */ /* 0x000fca00078efcff */
[----:B------:R-:W-:-:S05]  /*04b0*/  IMAD.WIDE R18, R5, 0x4, R18 ;  /* 0x0000000405127825 */ /* 0x000fca00078e0212 */
[----:B0-----:R-:W-:Y:S01]  /*04c0*/  STG.E.128 desc[UR6][R18.64], R8 ;  /* 0x0000000812007986 */ /* 0x001fe2000c101d06 */
[----:B------:R-:W-:Y:S05]  /*04d0*/  EXIT ;  /* 0x000000000000794d */ /* 0x000fea0003800000 */
.L_x_0:
[----:B------:R-:W-:-:S00]  /*04e0*/  BRA `(.L_x_0) ;  /* 0xfffffffc00fc7947 */ /* 0x000fc0000383ffff */
[----:B------:R-:W-:-:S00]  /*04f0*/  NOP ;  /* 0x0000000000007918 */ /* 0x000fc00000000000 */
        /* <DEDUP_REMOVED lines=8> */
.L_x_1:


//--------------------- .nv.shared.triton_poi_fused_0 --------------------------
	.section	.nv.shared.triton_poi_fused_0,"aw",@nobits
	.sectionflags	@""
	.align	16
	.zero		1024


//--------------------- .nv.constant0.triton_poi_fused_0 --------------------------
	.section	.nv.constant0.triton_poi_fused_0,"a",@progbits
	.sectionflags	@""
	.align	4
.nv.constant0.triton_poi_fused_0:
	.zero		552
